//
// Generated by NVIDIA NVVM Compiler
//
// Compiler Build ID: CL-36424714
// Cuda compilation tools, release 13.0, V13.0.88
// Based on NVVM 20.0.0
//

.version 9.0
.target sm_100
.address_size 64

	// .globl	_Z12mandelKernelPiiiim
.const .align 4 .f32 d_lowerX;
.const .align 4 .f32 d_lowerY;
.const .align 4 .f32 d_stepX;
.const .align 4 .f32 d_stepY;
// _ZZ12mandelKernelPiiiimE5cache has been demoted

.visible .entry _Z12mandelKernelPiiiim(
	.param .u64 .ptr .align 1 _Z12mandelKernelPiiiim_param_0,
	.param .u32 _Z12mandelKernelPiiiim_param_1,
	.param .u32 _Z12mandelKernelPiiiim_param_2,
	.param .u32 _Z12mandelKernelPiiiim_param_3,
	.param .u64 _Z12mandelKernelPiiiim_param_4
)
{
	.reg .pred 	%p<31>;
	.reg .b32 	%r<33>;
	.reg .b32 	%f<85>;
	.reg .b64 	%rd<8>;
	// demoted variable
	.shared .align 4 .b8 _ZZ12mandelKernelPiiiimE5cache[4096];
	ld.param.u64 	%rd1, [_Z12mandelKernelPiiiim_param_0];
	ld.param.u32 	%r16, [_Z12mandelKernelPiiiim_param_1];
	ld.param.u32 	%r17, [_Z12mandelKernelPiiiim_param_2];
	ld.param.u32 	%r15, [_Z12mandelKernelPiiiim_param_3];
	ld.param.u64 	%rd2, [_Z12mandelKernelPiiiim_param_4];
	mov.u32 	%r1, %tid.x;
	mov.u32 	%r2, %tid.y;
	mov.u32 	%r19, %ctaid.x;
	mov.u32 	%r20, %ntid.x;
	mov.u32 	%r21, %ctaid.y;
	mov.u32 	%r22, %ntid.y;
	mad.lo.s32 	%r3, %r19, %r20, %r1;
	mad.lo.s32 	%r23, %r21, %r22, %r2;
	setp.ge.s32 	%p1, %r3, %r16;
	setp.ge.s32 	%p2, %r23, %r17;
	or.pred  	%p3, %p1, %p2;
	@%p3 bra 	$L__BB0_12;
	ld.const.f32 	%f41, [d_lowerX];
	cvt.rn.f32.s32 	%f42, %r3;
	ld.const.f32 	%f43, [d_stepX];
	fma.rn.f32 	%f1, %f43, %f42, %f41;
	ld.const.f32 	%f44, [d_lowerY];
	cvt.rn.f32.u32 	%f45, %r23;
	ld.const.f32 	%f46, [d_stepY];
	fma.rn.f32 	%f2, %f46, %f45, %f44;
	mul.f32 	%f82, %f1, %f1;
	mul.f32 	%f81, %f2, %f2;
	setp.lt.s32 	%p4, %r15, 1;
	add.f32 	%f47, %f82, %f81;
	setp.gt.f32 	%p5, %f47, 0f40800000;
	or.pred  	%p6, %p4, %p5;
	mov.b32 	%r32, 0;
	@%p6 bra 	$L__BB0_11;
	mov.b32 	%r31, 0;
	mov.f32 	%f83, %f2;
	mov.f32 	%f84, %f1;
$L__BB0_3:
	.pragma "nounroll";
	add.f32 	%f49, %f84, %f84;
	fma.rn.f32 	%f9, %f49, %f83, %f2;
	sub.f32 	%f50, %f82, %f81;
	add.f32 	%f10, %f1, %f50;
	mul.f32 	%f11, %f10, %f10;
	mul.f32 	%f12, %f9, %f9;
	add.s32 	%r32, %r31, 1;
	setp.ge.s32 	%p7, %r32, %r15;
	add.f32 	%f51, %f11, %f12;
	setp.gt.f32 	%p8, %f51, 0f40800000;
	or.pred  	%p9, %p7, %p8;
	@%p9 bra 	$L__BB0_11;
	add.f32 	%f53, %f10, %f10;
	fma.rn.f32 	%f13, %f53, %f9, %f2;
	sub.f32 	%f54, %f11, %f12;
	add.f32 	%f14, %f1, %f54;
	mul.f32 	%f15, %f14, %f14;
	mul.f32 	%f16, %f13, %f13;
	add.s32 	%r32, %r31, 2;
	setp.ge.s32 	%p10, %r32, %r15;
	add.f32 	%f55, %f15, %f16;
	setp.gt.f32 	%p11, %f55, 0f40800000;
	or.pred  	%p12, %p10, %p11;
	@%p12 bra 	$L__BB0_11;
	add.f32 	%f57, %f14, %f14;
	fma.rn.f32 	%f17, %f57, %f13, %f2;
	sub.f32 	%f58, %f15, %f16;
	add.f32 	%f18, %f1, %f58;
	mul.f32 	%f19, %f18, %f18;
	mul.f32 	%f20, %f17, %f17;
	add.s32 	%r32, %r31, 3;
	setp.ge.s32 	%p13, %r32, %r15;
	add.f32 	%f59, %f19, %f20;
	setp.gt.f32 	%p14, %f59, 0f40800000;
	or.pred  	%p15, %p13, %p14;
	@%p15 bra 	$L__BB0_11;
	add.f32 	%f61, %f18, %f18;
	fma.rn.f32 	%f21, %f61, %f17, %f2;
	sub.f32 	%f62, %f19, %f20;
	add.f32 	%f22, %f1, %f62;
	mul.f32 	%f23, %f22, %f22;
	mul.f32 	%f24, %f21, %f21;
	add.s32 	%r32, %r31, 4;
	setp.ge.s32 	%p16, %r32, %r15;
	add.f32 	%f63, %f23, %f24;
	setp.gt.f32 	%p17, %f63, 0f40800000;
	or.pred  	%p18, %p16, %p17;
	@%p18 bra 	$L__BB0_11;
	add.f32 	%f65, %f22, %f22;
	fma.rn.f32 	%f25, %f65, %f21, %f2;
	sub.f32 	%f66, %f23, %f24;
	add.f32 	%f26, %f1, %f66;
	mul.f32 	%f27, %f26, %f26;
	mul.f32 	%f28, %f25, %f25;
	add.s32 	%r32, %r31, 5;
	setp.ge.s32 	%p19, %r32, %r15;
	add.f32 	%f67, %f27, %f28;
	setp.gt.f32 	%p20, %f67, 0f40800000;
	or.pred  	%p21, %p19, %p20;
	@%p21 bra 	$L__BB0_11;
	add.f32 	%f69, %f26, %f26;
	fma.rn.f32 	%f29, %f69, %f25, %f2;
	sub.f32 	%f70, %f27, %f28;
	add.f32 	%f30, %f1, %f70;
	mul.f32 	%f31, %f30, %f30;
	mul.f32 	%f32, %f29, %f29;
	add.s32 	%r32, %r31, 6;
	setp.ge.s32 	%p22, %r32, %r15;
	add.f32 	%f71, %f31, %f32;
	setp.gt.f32 	%p23, %f71, 0f40800000;
	or.pred  	%p24, %p22, %p23;
	@%p24 bra 	$L__BB0_11;
	add.f32 	%f73, %f30, %f30;
	fma.rn.f32 	%f33, %f73, %f29, %f2;
	sub.f32 	%f74, %f31, %f32;
	add.f32 	%f34, %f1, %f74;
	mul.f32 	%f35, %f34, %f34;
	mul.f32 	%f36, %f33, %f33;
	add.s32 	%r32, %r31, 7;
	setp.ge.s32 	%p25, %r32, %r15;
	add.f32 	%f75, %f35, %f36;
	setp.gt.f32 	%p26, %f75, 0f40800000;
	or.pred  	%p27, %p25, %p26;
	@%p27 bra 	$L__BB0_11;
	add.f32 	%f77, %f34, %f34;
	fma.rn.f32 	%f83, %f77, %f33, %f2;
	sub.f32 	%f78, %f35, %f36;
	add.f32 	%f84, %f1, %f78;
	mul.f32 	%f82, %f84, %f84;
	mul.f32 	%f81, %f83, %f83;
	add.s32 	%r31, %r31, 8;
	setp.lt.s32 	%p28, %r31, %r15;
	add.f32 	%f79, %f82, %f81;
	setp.leu.f32 	%p29, %f79, 0f40800000;
	and.pred  	%p30, %p28, %p29;
	mov.u32 	%r32, %r31;
	@%p30 bra 	$L__BB0_3;
$L__BB0_11:
	shl.b32 	%r26, %r2, 7;
	mov.u32 	%r27, _ZZ12mandelKernelPiiiimE5cache;
	add.s32 	%r28, %r27, %r26;
	shl.b32 	%r29, %r1, 2;
	add.s32 	%r30, %r28, %r29;
	st.shared.u32 	[%r30], %r32;
	cvt.u64.u32 	%rd3, %r23;
	cvta.to.global.u64 	%rd4, %rd1;
	mad.lo.s64 	%rd5, %rd2, %rd3, %rd4;
	mul.wide.s32 	%rd6, %r3, 4;
	add.s64 	%rd7, %rd5, %rd6;
	st.global.u32 	[%rd7], %r32;
$L__BB0_12:
	ret;

}


// ===== COMPILED SASS (sm_100) =====

	.target	sm_100

	.elftype	@"ET_EXEC"


//--------------------- .note.nv.tkinfo           --------------------------
	.section	.note.nv.tkinfo,"",@"SHT_NOTE"
	.sectionflags	@"SHF_NOTE_NV_TKINFO"
	.tkinfo
        /*0018*/ 	.word	0x00000002
        /*0030*/ 	.string	""
        /*0030*/ 	.string	"ptxas"
        /*0030*/ 	.string	"Cuda compilation tools, release 13.0, V13.0.88"
        /*0030*/ 	.string	"Build cuda_13.0.r13.0/compiler.36424714_0"
        /*0030*/ 	.string	"-arch sm_100 -m 64 "



//--------------------- .note.nv.cuinfo           --------------------------
	.section	.note.nv.cuinfo,"",@"SHT_NOTE"
	.sectionflags	@"SHF_NOTE_NV_CUINFO"
        /*0018*/ 	.short	0x0002
        /*001a*/ 	.short	0x0064
        /*001c*/ 	.short	0x0082
	.zero		2


//--------------------- .nv.info                  --------------------------
	.section	.nv.info,"",@"SHT_CUDA_INFO"
	.align	4


	//----- nvinfo : EIATTR_REGCOUNT
	.align		4
        /*0000*/ 	.byte	0x04, 0x2f
        /*0002*/ 	.short	(.L_5 - .L_4)
	.align		4
.L_4:
        /*0004*/ 	.word	index@(_Z12mandelKernelPiiiim)
        /*0008*/ 	.word	0x00000011


	//----- nvinfo : EIATTR_FRAME_SIZE
	.align		4
.L_5:
        /*000c*/ 	.byte	0x04, 0x11
        /*000e*/ 	.short	(.L_7 - .L_6)
	.align		4
.L_6:
        /*0010*/ 	.word	index@(_Z12mandelKernelPiiiim)
        /*0014*/ 	.word	0x00000000


	//----- nvinfo : EIATTR_MIN_STACK_SIZE
	.align		4
.L_7:
        /*0018*/ 	.byte	0x04, 0x12
        /*001a*/ 	.short	(.L_9 - .L_8)
	.align		4
.L_8:
        /*001c*/ 	.word	index@(_Z12mandelKernelPiiiim)
        /*0020*/ 	.word	0x00000000
.L_9:


//--------------------- .nv.compat                --------------------------
	.section	.nv.compat,"",@"SHT_CUDA_COMPAT_INFO"
	.align	4
        /*0000*/ 	.byte	0x02, 0x09, 0x00, 0x00, 0x02, 0x02, 0x01, 0x00, 0x02, 0x05, 0x05, 0x00, 0x03, 0x07, 0x01, 0x01
        /*0010*/ 	.byte	0x02, 0x03, 0x00, 0x00, 0x02, 0x06, 0x01, 0x00, 0x04, 0x0b, 0x08, 0x00, 0x01, 0x00, 0x00, 0x00
        /*0020*/ 	.byte	0x00, 0x00, 0x00, 0x00


//--------------------- .nv.info._Z12mandelKernelPiiiim --------------------------
	.section	.nv.info._Z12mandelKernelPiiiim,"",@"SHT_CUDA_INFO"
	.sectionflags	@""
	.align	4


	//----- nvinfo : EIATTR_CUDA_API_VERSION
	.align		4
        /*0000*/ 	.byte	0x04, 0x37
        /*0002*/ 	.short	(.L_11 - .L_10)
.L_10:
        /*0004*/ 	.word	0x00000082


	//----- nvinfo : EIATTR_KPARAM_INFO
	.align		4
.L_11:
        /*0008*/ 	.byte	0x04, 0x17
        /*000a*/ 	.short	(.L_13 - .L_12)
.L_12:
        /*000c*/ 	.word	0x00000000
        /*0010*/ 	.short	0x0004
        /*0012*/ 	.short	0x0018
        /*0014*/ 	.byte	0x00, 0xf0, 0x21, 0x00


	//----- nvinfo : EIATTR_KPARAM_INFO
	.align		4
.L_13:
        /*0018*/ 	.byte	0x04, 0x17
        /*001a*/ 	.short	(.L_15 - .L_14)
.L_14:
        /*001c*/ 	.word	0x00000000
        /*0020*/ 	.short	0x0003
        /*0022*/ 	.short	0x0010
        /*0024*/ 	.byte	0x00, 0xf0, 0x11, 0x00


	//----- nvinfo : EIATTR_KPARAM_INFO
	.align		4
.L_15:
        /*0028*/ 	.byte	0x04, 0x17
        /*002a*/ 	.short	(.L_17 - .L_16)
.L_16:
        /*002c*/ 	.word	0x00000000
        /*0030*/ 	.short	0x0002
        /*0032*/ 	.short	0x000c
        /*0034*/ 	.byte	0x00, 0xf0, 0x11, 0x00


	//----- nvinfo : EIATTR_KPARAM_INFO
	.align		4
.L_17:
        /*0038*/ 	.byte	0x04, 0x17
        /*003a*/ 	.short	(.L_19 - .L_18)
.L_18:
        /*003c*/ 	.word	0x00000000
        /*0040*/ 	.short	0x0001
        /*0042*/ 	.short	0x0008
        /*0044*/ 	.byte	0x00, 0xf0, 0x11, 0x00


	//----- nvinfo : EIATTR_KPARAM_INFO
	.align		4
.L_19:
        /*0048*/ 	.byte	0x04, 0x17
        /*004a*/ 	.short	(.L_21 - .L_20)
.L_20:
        /*004c*/ 	.word	0x00000000
        /*0050*/ 	.short	0x0000
        /*0052*/ 	.short	0x0000
        /*0054*/ 	.byte	0x00, 0xf5, 0x21, 0x00


	//----- nvinfo : EIATTR_SPARSE_MMA_MASK
	.align		4
.L_21:
        /*0058*/ 	.byte	0x03, 0x50
        /*005a*/ 	.short	0x0000


	//----- nvinfo : EIATTR_MAXREG_COUNT
	.align		4
        /*005c*/ 	.byte	0x03, 0x1b
        /*005e*/ 	.short	0x00ff


	//----- nvinfo : EIATTR_MERCURY_ISA_VERSION
	.align		4
        /*0060*/ 	.byte	0x03, 0x5f
        /*0062*/ 	.short	0x0101


	//----- nvinfo : EIATTR_VRC_CTA_INIT_COUNT
	.align		4
        /*0064*/ 	.byte	0x02, 0x4a
	.zero		1
	.zero		1


	//----- nvinfo : EIATTR_EXIT_INSTR_OFFSETS
	.align		4
        /*0068*/ 	.byte	0x04, 0x1c
        /*006a*/ 	.short	(.L_23 - .L_22)


	//   ....[0]....
.L_22:
        /*006c*/ 	.word	0x000000c0


	//   ....[1]....
        /*0070*/ 	.word	0x00000880


	//----- nvinfo : EIATTR_CRS_STACK_SIZE
	.align		4
.L_23:
        /*0074*/ 	.byte	0x04, 0x1e
        /*0076*/ 	.short	(.L_25 - .L_24)
.L_24:
        /*0078*/ 	.word	0x00000000


	//----- nvinfo : EIATTR_CBANK_PARAM_SIZE
	.align		4
.L_25:
        /*007c*/ 	.byte	0x03, 0x19
        /*007e*/ 	.short	0x0020


	//----- nvinfo : EIATTR_PARAM_CBANK
	.align		4
        /*0080*/ 	.byte	0x04, 0x0a
        /*0082*/ 	.short	(.L_27 - .L_26)
	.align		4
.L_26:
        /*0084*/ 	.word	index@(.nv.constant0._Z12mandelKernelPiiiim)
        /*0088*/ 	.short	0x0380
        /*008a*/ 	.short	0x0020


	//----- nvinfo : EIATTR_SW_WAR
	.align		4
.L_27:
        /*008c*/ 	.byte	0x04, 0x36
        /*008e*/ 	.short	(.L_29 - .L_28)
.L_28:
        /*0090*/ 	.word	0x00000008
.L_29:


//--------------------- .nv.callgraph             --------------------------
	.section	.nv.callgraph,"",@"SHT_CUDA_CALLGRAPH"
	.align	4
	.sectionentsize	8
	.align		4
        /*0000*/ 	.word	0x00000000
	.align		4
        /*0004*/ 	.word	0xffffffff
	.align		4
        /*0008*/ 	.word	0x00000000
	.align		4
        /*000c*/ 	.word	0xfffffffe
	.align		4
        /*0010*/ 	.word	0x00000000
	.align		4
        /*0014*/ 	.word	0xfffffffd
	.align		4
        /*0018*/ 	.word	0x00000000
	.align		4
        /*001c*/ 	.word	0xfffffffc


//--------------------- .nv.constant3             --------------------------
	.section	.nv.constant3,"a",@progbits
	.align	4
.nv.constant3:
	.type		d_lowerX,@object
	.size		d_lowerX,(d_lowerY - d_lowerX)
d_lowerX:
	.zero		4
	.type		d_lowerY,@object
	.size		d_lowerY,(d_stepX - d_lowerY)
d_lowerY:
	.zero		4
	.type		d_stepX,@object
	.size		d_stepX,(d_stepY - d_stepX)
d_stepX:
	.zero		4
	.type		d_stepY,@object
	.size		d_stepY,(.L_3 - d_stepY)
d_stepY:
	.zero		4
.L_3:


//--------------------- .text._Z12mandelKernelPiiiim --------------------------
	.section	.text._Z12mandelKernelPiiiim,"ax",@progbits
	.align	128
        .global         _Z12mandelKernelPiiiim
        .type           _Z12mandelKernelPiiiim,@function
        .size           _Z12mandelKernelPiiiim,(.L_x_4 - _Z12mandelKernelPiiiim)
        .other          _Z12mandelKernelPiiiim,@"STO_CUDA_ENTRY STV_DEFAULT"
_Z12mandelKernelPiiiim:
.text._Z12mandelKernelPiiiim:
[----:B------:R-:W-:Y:S01]  /*0000*/  LDC R1, c[0x0][0x37c] ;  /* 0x0000df00ff017b82 */ /* 0x000fe20000000800 */
[----:B------:R-:W0:Y:S07]  /*0010*/  S2R R0, SR_TID.Y ;  /* 0x0000000000007919 */ /* 0x000e2e0000002200 */
[----:B------:R-:W1:Y:S01]  /*0020*/  LDC R3, c[0x0][0x360] ;  /* 0x0000d800ff037b82 */ /* 0x000e620000000800 */
[----:B------:R-:W2:Y:S01]  /*0030*/  LDCU.64 UR6, c[0x0][0x388] ;  /* 0x00007100ff0677ac */ /* 0x000ea20008000a00 */
[----:B------:R-:W1:Y:S06]  /*0040*/  S2R R2, SR_TID.X ;  /* 0x0000000000027919 */ /* 0x000e6c0000002100 */
[----:B------:R-:W0:Y:S08]  /*0050*/  S2UR UR5, SR_CTAID.Y ;  /* 0x00000000000579c3 */ /* 0x000e300000002600 */
[----:B------:R-:W0:Y:S08]  /*0060*/  LDC R5, c[0x0][0x364] ;  /* 0x0000d900ff057b82 */ /* 0x000e300000000800 */
[----:B------:R-:W1:Y:S01]  /*0070*/  S2UR UR4, SR_CTAID.X ;  /* 0x00000000000479c3 */ /* 0x000e620000002500 */
[----:B0-----:R-:W-:-:S05]  /*0080*/  IMAD R4, R5, UR5, R0 ;  /* 0x0000000505047c24 */ /* 0x001fca000f8e0200 */
[----:B--2---:R-:W-:Y:S01]  /*0090*/  ISETP.GE.AND P0, PT, R4, UR7, PT ;  /* 0x0000000704007c0c */ /* 0x004fe2000bf06270 */
[----:B-1----:R-:W-:-:S05]  /*00a0*/  IMAD R3, R3, UR4, R2 ;  /* 0x0000000403037c24 */ /* 0x002fca000f8e0202 */
[----:B------:R-:W-:-:S13]  /*00b0*/  ISETP.GE.OR P0, PT, R3, UR6, P0 ;  /* 0x0000000603007c0c */ /* 0x000fda0008706670 */
[----:B------:R-:W-:Y:S05]  /*00c0*/  @P0 EXIT ;  /* 0x000000000000094d */ /* 0x000fea0003800000 */
[----:B------:R-:W0:Y:S01]  /*00d0*/  LDC.64 R10, c[0x3][RZ] ;  /* 0x00c00000ff0a7b82 */ /* 0x000e220000000a00 */
[----:B------:R-:W-:Y:S01]  /*00e0*/  I2FP.F32.S32 R5, R3 ;  /* 0x0000000300057245 */ /* 0x000fe20000201400 */
[----:B------:R-:W1:Y:S01]  /*00f0*/  LDCU.64 UR6, c[0x0][0x358] ;  /* 0x00006b00ff0677ac */ /* 0x000e620008000a00 */
[----:B------:R-:W-:Y:S01]  /*0100*/  I2FP.F32.U32 R6, R4 ;  /* 0x0000000400067245 */ /* 0x000fe20000201000 */
[----:B------:R-:W-:Y:S04]  /*0110*/  BSSY.RECONVERGENT B0, `(.L_x_0) ;  /* 0x000006a000007945 */ /* 0x000fe80003800200 */
[----:B------:R-:W0:Y:S08]  /*0120*/  LDC.64 R8, c[0x3][0x8] ;  /* 0x00c00200ff087b82 */ /* 0x000e300000000a00 */
[----:B------:R-:W2:Y:S01]  /*0130*/  LDC R12, c[0x0][0x390] ;  /* 0x0000e400ff0c7b82 */ /* 0x000ea20000000800 */
[----:B0-----:R-:W-:Y:S01]  /*0140*/  FFMA R5, R5, R8, R10 ;  /* 0x0000000805057223 */ /* 0x001fe2000000000a */
[----:B------:R-:W-:Y:S01]  /*0150*/  FFMA R6, R6, R9, R11 ;  /* 0x0000000906067223 */ /* 0x000fe2000000000b */
[----:B------:R-:W-:-:S02]  /*0160*/  HFMA2 R10, -RZ, RZ, 0, 0 ;  /* 0x00000000ff0a7431 */ /* 0x000fc400000001ff */
[----:B------:R-:W-:Y:S01]  /*0170*/  FMUL R8, R5, R5 ;  /* 0x0000000505087220 */ /* 0x000fe20000400000 */
[----:B------:R-:W-:-:S04]  /*0180*/  FMUL R9, R6, R6 ;  /* 0x0000000606097220 */ /* 0x000fc80000400000 */
[----:B------:R-:W-:-:S05]  /*0190*/  FADD R7, R8, R9 ;  /* 0x0000000908077221 */ /* 0x000fca0000000000 */
[----:B------:R-:W-:-:S04]  /*01a0*/  FSETP.GT.AND P0, PT, R7, 4, PT ;  /* 0x408000000700780b */ /* 0x000fc80003f04000 */
[----:B--2---:R-:W-:-:S13]  /*01b0*/  ISETP.LT.OR P0, PT, R12, 0x1, P0 ;  /* 0x000000010c00780c */ /* 0x004fda0000701670 */
[----:B-1----:R-:W-:Y:S05]  /*01c0*/  @P0 BRA `(.L_x_1) ;  /* 0x0000000400780947 */ /* 0x002fea0003800000 */
[----:B------:R-:W0:Y:S01]  /*01d0*/  LDC R7, c[0x0][0x390] ;  /* 0x0000e400ff077b82 */ /* 0x000e220000000800 */
[----:B------:R-:W-:Y:S02]  /*01e0*/  MOV R11, R8 ;  /* 0x00000008000b7202 */ /* 0x000fe40000000f00 */
[----:B------:R-:W-:Y:S02]  /*01f0*/  MOV R8, RZ ;  /* 0x000000ff00087202 */ /* 0x000fe40000000f00 */
[----:B------:R-:W-:Y:S02]  /*0200*/  MOV R13, R6 ;  /* 0x00000006000d7202 */ /* 0x000fe40000000f00 */
[----:B------:R-:W-:-:S07]  /*0210*/  MOV R12, R5 ;  /* 0x00000005000c7202 */ /* 0x000fce0000000f00 */
.L_x_2:
[----:B------:R-:W-:Y:S01]  /*0220*/  FADD R10, -R9, R11 ;  /* 0x0000000b090a7221 */ /* 0x000fe20000000100 */
[----:B------:R-:W-:-:S03]  /*0230*/  FADD R9, R12, R12 ;  /* 0x0000000c0c097221 */ /* 0x000fc60000000000 */
[----:B------:R-:W-:Y:S01]  /*0240*/  FADD R12, R5, R10 ;  /* 0x0000000a050c7221 */ /* 0x000fe20000000000 */
[----:B------:R-:W-:Y:S01]  /*0250*/  FFMA R11, R9, R13, R6 ;  /* 0x0000000d090b7223 */ /* 0x000fe20000000006 */
[----:B------:R-:W-:Y:S02]  /*0260*/  IADD3 R10, PT, PT, R8, 0x1, RZ ;  /* 0x00000001080a7810 */ /* 0x000fe40007ffe0ff */
[----:B------:R-:W-:Y:S01]  /*0270*/  FMUL R9, R12, R12 ;  /* 0x0000000c0c097220 */ /* 0x000fe20000400000 */
[----:B------:R-:W-:-:S04]  /*0280*/  FMUL R14, R11, R11 ;  /* 0x0000000b0b0e7220 */ /* 0x000fc80000400000 */
[----:B------:R-:W-:-:S05]  /*0290*/  FADD R13, R9, R14 ;  /* 0x0000000e090d7221 */ /* 0x000fca0000000000 */
[----:B------:R-:W-:-:S04]  /*02a0*/  FSETP.GT.AND P0, PT, R13, 4, PT ;  /* 0x408000000d00780b */ /* 0x000fc80003f04000 */
[----:B0-----:R-:W-:-:S13]  /*02b0*/  ISETP.GE.OR P0, PT, R10, R7, P0 ;  /* 0x000000070a00720c */ /* 0x001fda0000706670 */
[----:B------:R-:W-:Y:S05]  /*02c0*/  @P0 BRA `(.L_x_1) ;  /* 0x0000000400380947 */ /* 0x000fea0003800000 */
[----:B------:R-:W-:Y:S01]  /*02d0*/  FADD R10, R9, -R14 ;  /* 0x8000000e090a7221 */ /* 0x000fe20000000000 */
        /* <DEDUP_REMOVED lines=8> */
[----:B------:R-:W-:-:S13]  /*0360*/  ISETP.GE.OR P0, PT, R10, R7, P0 ;  /* 0x000000070a00720c */ /* 0x000fda0000706670 */
        /* <DEDUP_REMOVED lines=57> */
[----:B------:R-:W-:Y:S01]  /*0700*/  FADD R13, R13, R13 ;  /* 0x0000000d0d0d7221 */ /* 0x000fe20000000000 */
[----:B------:R-:W-:Y:S02]  /*0710*/  IADD3 R10, PT, PT, R8, 0x8, RZ ;  /* 0x00000008080a7810 */ /* 0x000fe40007ffe0ff */
[----:B------:R-:W-:Y:S01]  /*0720*/  FADD R12, R5, R12 ;  /* 0x0000000c050c7221 */ /* 0x000fe20000000000 */
[----:B------:R-:W-:Y:S01]  /*0730*/  FFMA R13, R9, R13, R6 ;  /* 0x0000000d090d7223 */ /* 0x000fe20000000006 */
[----:B------:R-:W-:Y:S02]  /*0740*/  ISETP.GE.AND P0, PT, R10, R7, PT ;  /* 0x000000070a00720c */ /* 0x000fe40003f06270 */
[----:B------:R-:W-:Y:S01]  /*0750*/  FMUL R11, R12, R12 ;  /* 0x0000000c0c0b7220 */ /* 0x000fe20000400000 */
[----:B------:R-:W-:-:S04]  /*0760*/  FMUL R9, R13, R13 ;  /* 0x0000000d0d097220 */ /* 0x000fc80000400000 */
[----:B------:R-:W-:-:S05]  /*0770*/  FADD R8, R11, R9 ;  /* 0x000000090b087221 */ /* 0x000fca0000000000 */
[----:B------:R-:W-:Y:S02]  /*0780*/  FSETP.LEU.AND P1, PT, R8, 4, PT ;  /* 0x408000000800780b */ /* 0x000fe40003f2b000 */
[----:B------:R-:W-:-:S11]  /*0790*/  MOV R8, R10 ;  /* 0x0000000a00087202 */ /* 0x000fd60000000f00 */
[----:B------:R-:W-:Y:S05]  /*07a0*/  @!P0 BRA P1, `(.L_x_2) ;  /* 0xfffffff8009c8947 */ /* 0x000fea000083ffff */
.L_x_1:
[----:B------:R-:W-:Y:S05]  /*07b0*/  BSYNC.RECONVERGENT B0 ;  /* 0x0000000000007941 */ /* 0x000fea0003800200 */
.L_x_0:
[----:B------:R-:W0:Y:S01]  /*07c0*/  S2UR UR5, SR_CgaCtaId ;  /* 0x00000000000579c3 */ /* 0x000e220000008800 */
[----:B------:R-:W1:Y:S01]  /*07d0*/  LDCU.64 UR8, c[0x0][0x398] ;  /* 0x00007300ff0877ac */ /* 0x000e620008000a00 */
[----:B------:R-:W-:-:S06]  /*07e0*/  UMOV UR4, 0x400 ;  /* 0x0000040000047882 */ /* 0x000fcc0000000000 */
[----:B------:R-:W1:Y:S01]  /*07f0*/  LDC.64 R6, c[0x0][0x380] ;  /* 0x0000e000ff067b82 */ /* 0x000e620000000a00 */
[----:B0-----:R-:W-:-:S06]  /*0800*/  ULEA UR4, UR5, UR4, 0x18 ;  /* 0x0000000405047291 */ /* 0x001fcc000f8ec0ff */
[----:B------:R-:W-:Y:S01]  /*0810*/  LEA R5, R0, UR4, 0x7 ;  /* 0x0000000400057c11 */ /* 0x000fe2000f8e38ff */
[----:B-1----:R-:W-:-:S03]  /*0820*/  IMAD.WIDE.U32 R6, R4, UR8, R6 ;  /* 0x0000000804067c25 */ /* 0x002fc6000f8e0006 */
[----:B------:R-:W-:Y:S01]  /*0830*/  LEA R5, R2, R5, 0x2 ;  /* 0x0000000502057211 */ /* 0x000fe200078e10ff */
[----:B------:R-:W-:-:S04]  /*0840*/  IMAD R7, R4, UR9, R7 ;  /* 0x0000000904077c24 */ /* 0x000fc8000f8e0207 */
[----:B------:R-:W-:Y:S01]  /*0850*/  STS [R5], R10 ;  /* 0x0000000a05007388 */ /* 0x000fe20000000800 */
[----:B------:R-:W-:-:S05]  /*0860*/  IMAD.WIDE R2, R3, 0x4, R6 ;  /* 0x0000000403027825 */ /* 0x000fca00078e0206 */
[----:B------:R-:W-:Y:S01]  /*0870*/  STG.E desc[UR6][R2.64], R10 ;  /* 0x0000000a02007986 */ /* 0x000fe2000c101906 */
[----:B------:R-:W-:Y:S05]  /*0880*/  EXIT ;  /* 0x000000000000794d */ /* 0x000fea0003800000 */
.L_x_3:
[----:B------:R-:W-:-:S00]  /*0890*/  BRA `(.L_x_3) ;  /* 0xfffffffc00fc7947 */ /* 0x000fc0000383ffff */
[----:B------:R-:W-:-:S00]  /*08a0*/  NOP ;  /* 0x0000000000007918 */ /* 0x000fc00000000000 */
        /* <DEDUP_REMOVED lines=13> */
.L_x_4:


//--------------------- .nv.shared._Z12mandelKernelPiiiim --------------------------
	.section	.nv.shared._Z12mandelKernelPiiiim,"aw",@nobits
	.sectionflags	@""
	.align	4
.nv.shared._Z12mandelKernelPiiiim:
	.zero		5120


//--------------------- .nv.shared.reserved.0     --------------------------
	.section	.nv.shared.reserved.0,"aw",@nobits
	.weak		__nv_reservedSMEM_offset_0_alias
	.size		__nv_reservedSMEM_offset_0_alias, 0, 64
	.other		__nv_reservedSMEM_offset_0_alias,@"STO_CUDA_RESERVED_SHARED STV_DEFAULT"
__nv_reservedSMEM_offset_0_alias:
	.zero		0
	.zero		64


//--------------------- .nv.constant0._Z12mandelKernelPiiiim --------------------------
	.section	.nv.constant0._Z12mandelKernelPiiiim,"a",@progbits
	.sectionflags	@""
	.align	4
.nv.constant0._Z12mandelKernelPiiiim:
	.zero		928


//--------------------- SYMBOLS --------------------------

	.type		.nv.reservedSmem.offset0,@object
	.size		.nv.reservedSmem.offset0,0x4
	.type		.nv.reservedSmem.cap,@object
	.size		.nv.reservedSmem.cap,0x4
